//
// Generated by NVIDIA NVVM Compiler
//
// Compiler Build ID: CL-36424714
// Cuda compilation tools, release 13.0, V13.0.88
// Based on NVVM 20.0.0
//

.version 9.0
.target sm_100
.address_size 64

	// .globl	_Z14setGhostPointsPdS_ii
.extern .shared .align 16 .b8 rod_old_s[];

.visible .entry _Z14setGhostPointsPdS_ii(
	.param .u64 .ptr .align 1 _Z14setGhostPointsPdS_ii_param_0,
	.param .u64 .ptr .align 1 _Z14setGhostPointsPdS_ii_param_1,
	.param .u32 _Z14setGhostPointsPdS_ii_param_2,
	.param .u32 _Z14setGhostPointsPdS_ii_param_3
)
{
	.reg .pred 	%p<2>;
	.reg .b32 	%r<8>;
	.reg .b64 	%rd<9>;
	.reg .b64 	%fd<2>;

	ld.param.u64 	%rd1, [_Z14setGhostPointsPdS_ii_param_0];
	ld.param.u64 	%rd2, [_Z14setGhostPointsPdS_ii_param_1];
	ld.param.u32 	%r1, [_Z14setGhostPointsPdS_ii_param_2];
	ld.param.u32 	%r2, [_Z14setGhostPointsPdS_ii_param_3];
	cvta.to.global.u64 	%rd3, %rd2;
	cvta.to.global.u64 	%rd4, %rd1;
	mov.u32 	%r3, %tid.x;
	add.s32 	%r4, %r1, -1;
	setp.eq.s32 	%p1, %r3, %r4;
	add.s32 	%r5, %r2, 1;
	mul.lo.s32 	%r6, %r3, 500;
	selp.b32 	%r7, %r5, %r6, %p1;
	mul.wide.s32 	%rd5, %r7, 8;
	add.s64 	%rd6, %rd4, %rd5;
	ld.global.f64 	%fd1, [%rd6];
	mul.wide.u32 	%rd7, %r3, 8;
	add.s64 	%rd8, %rd3, %rd7;
	st.global.f64 	[%rd8], %fd1;
	ret;

}
	// .globl	_Z4initPddddi
.visible .entry _Z4initPddddi(
	.param .u64 .ptr .align 1 _Z4initPddddi_param_0,
	.param .f64 _Z4initPddddi_param_1,
	.param .f64 _Z4initPddddi_param_2,
	.param .f64 _Z4initPddddi_param_3,
	.param .u32 _Z4initPddddi_param_4
)
{
	.reg .b32 	%r<5>;
	.reg .b64 	%rd<5>;
	.reg .b64 	%fd<23>;

	ld.param.u64 	%rd1, [_Z4initPddddi_param_0];
	ld.param.f64 	%fd1, [_Z4initPddddi_param_1];
	ld.param.f64 	%fd2, [_Z4initPddddi_param_2];
	ld.param.f64 	%fd3, [_Z4initPddddi_param_3];
	cvta.to.global.u64 	%rd2, %rd1;
	mov.u32 	%r1, %tid.x;
	add.s32 	%r2, %r1, 1;
	mad.lo.s32 	%r3, %r1, %r1, %r1;
	add.s32 	%r4, %r3, %r2;
	cvt.rn.f64.u32 	%fd4, %r4;
	mul.f64 	%fd5, %fd2, %fd4;
	mul.f64 	%fd6, %fd2, %fd5;
	mul.f64 	%fd7, %fd3, 0d4008000000000000;
	mul.f64 	%fd8, %fd3, %fd7;
	div.rn.f64 	%fd9, %fd6, %fd8;
	mov.f64 	%fd10, 0d3FF0000000000000;
	sub.f64 	%fd11, %fd10, %fd9;
	mul.f64 	%fd12, %fd11, 0d4008000000000000;
	mul.f64 	%fd13, %fd12, 0d4010000000000000;
	mul.f64 	%fd14, %fd13, 0d400921FB54442D18;
	mul.f64 	%fd15, %fd14, 0d3E7AD7F29ABCAF48;
	mul.f64 	%fd16, %fd1, %fd15;
	cvt.rn.f64.u32 	%fd17, %r2;
	mul.f64 	%fd18, %fd16, %fd17;
	mul.f64 	%fd19, %fd2, %fd18;
	mul.f64 	%fd20, %fd3, 0d402921FB54442D18;
	mul.f64 	%fd21, %fd3, %fd20;
	div.rn.f64 	%fd22, %fd19, %fd21;
	mul.wide.u32 	%rd3, %r1, 8;
	add.s64 	%rd4, %rd2, %rd3;
	st.global.f64 	[%rd4+8], %fd22;
	ret;

}
	// .globl	_Z3runPdS_dii
.visible .entry _Z3runPdS_dii(
	.param .u64 .ptr .align 1 _Z3runPdS_dii_param_0,
	.param .u64 .ptr .align 1 _Z3runPdS_dii_param_1,
	.param .f64 _Z3runPdS_dii_param_2,
	.param .u32 _Z3runPdS_dii_param_3,
	.param .u32 _Z3runPdS_dii_param_4
)
{
	.reg .pred 	%p<8>;
	.reg .b32 	%r<20>;
	.reg .b64 	%rd<9>;
	.reg .b64 	%fd<39>;

	ld.param.u64 	%rd3, [_Z3runPdS_dii_param_0];
	ld.param.u64 	%rd4, [_Z3runPdS_dii_param_1];
	ld.param.f64 	%fd3, [_Z3runPdS_dii_param_2];
	ld.param.u32 	%r6, [_Z3runPdS_dii_param_3];
	ld.param.u32 	%r7, [_Z3runPdS_dii_param_4];
	cvta.to.global.u64 	%rd1, %rd4;
	cvta.to.global.u64 	%rd5, %rd3;
	mov.u32 	%r8, %ctaid.x;
	mov.u32 	%r1, %tid.x;
	mul.lo.s32 	%r2, %r8, 500;
	add.s32 	%r3, %r2, %r1;
	add.s32 	%r9, %r7, -1;
	setp.eq.s32 	%p1, %r8, %r9;
	mad.lo.s32 	%r10, %r8, -500, %r6;
	selp.b32 	%r4, %r10, 500, %p1;
	mul.wide.u32 	%rd6, %r8, 8;
	add.s64 	%rd7, %rd5, %rd6;
	ld.global.f64 	%fd1, [%rd7];
	ld.global.f64 	%fd2, [%rd7+8];
	mul.wide.u32 	%rd8, %r3, 8;
	add.s64 	%rd2, %rd1, %rd8;
	ld.global.f64 	%fd4, [%rd2+8];
	shl.b32 	%r11, %r1, 3;
	mov.u32 	%r12, rod_old_s;
	add.s32 	%r5, %r12, %r11;
	st.shared.f64 	[%r5], %fd4;
	bar.sync 	0;
	setp.ne.s32 	%p2, %r4, 1;
	@%p2 bra 	$L__BB2_2;
	mad.lo.s32 	%r15, %r3, %r3, %r3;
	add.s32 	%r16, %r3, %r15;
	add.s32 	%r17, %r16, 1;
	setp.lt.u32 	%p7, %r17, 2;
	sub.s32 	%r18, -3, %r16;
	selp.b32 	%r19, %r18, -2, %p7;
	cvt.rn.f64.s32 	%fd33, %r19;
	ld.shared.f64 	%fd34, [%r5];
	fma.rn.f64 	%fd35, %fd34, %fd33, %fd2;
	add.f64 	%fd36, %fd1, %fd35;
	ld.global.f64 	%fd37, [%rd2+8];
	fma.rn.f64 	%fd38, %fd3, %fd36, %fd37;
	st.global.f64 	[%rd2+8], %fd38;
	bra.uni 	$L__BB2_10;
$L__BB2_2:
	setp.ne.s32 	%p3, %r3, 0;
	@%p3 bra 	$L__BB2_4;
	ld.shared.f64 	%fd27, [rod_old_s+16];
	ld.shared.f64 	%fd28, [rod_old_s+8];
	mul.f64 	%fd29, %fd28, 0dC010000000000000;
	fma.rn.f64 	%fd30, %fd27, 0d4000000000000000, %fd29;
	ld.global.f64 	%fd31, [%rd1+8];
	fma.rn.f64 	%fd32, %fd3, %fd30, %fd31;
	st.global.f64 	[%rd1+8], %fd32;
	bra.uni 	$L__BB2_10;
$L__BB2_4:
	setp.ne.s32 	%p4, %r1, 0;
	@%p4 bra 	$L__BB2_6;
	ld.shared.v2.f64 	{%fd20, %fd21}, [rod_old_s];
	add.f64 	%fd22, %fd20, %fd20;
	sub.f64 	%fd23, %fd21, %fd22;
	add.f64 	%fd24, %fd1, %fd23;
	ld.global.f64 	%fd25, [%rd2+8];
	fma.rn.f64 	%fd26, %fd3, %fd24, %fd25;
	st.global.f64 	[%rd2+8], %fd26;
	bra.uni 	$L__BB2_10;
$L__BB2_6:
	setp.ne.s32 	%p5, %r1, %r4;
	@%p5 bra 	$L__BB2_8;
	ld.shared.f64 	%fd13, [%r5];
	add.f64 	%fd14, %fd13, %fd13;
	sub.f64 	%fd15, %fd2, %fd14;
	ld.shared.f64 	%fd16, [%r5+-8];
	add.f64 	%fd17, %fd16, %fd15;
	ld.global.f64 	%fd18, [%rd2+8];
	fma.rn.f64 	%fd19, %fd3, %fd17, %fd18;
	st.global.f64 	[%rd2+8], %fd19;
	bra.uni 	$L__BB2_10;
$L__BB2_8:
	setp.ge.s32 	%p6, %r3, %r6;
	@%p6 bra 	$L__BB2_10;
	shl.b32 	%r13, %r2, 3;
	add.s32 	%r14, %r5, %r13;
	ld.shared.f64 	%fd5, [%r14+16];
	ld.shared.f64 	%fd6, [%r14+8];
	add.f64 	%fd7, %fd6, %fd6;
	sub.f64 	%fd8, %fd5, %fd7;
	ld.shared.f64 	%fd9, [%r14];
	add.f64 	%fd10, %fd9, %fd8;
	ld.global.f64 	%fd11, [%rd2+8];
	fma.rn.f64 	%fd12, %fd3, %fd10, %fd11;
	st.global.f64 	[%rd2+8], %fd12;
$L__BB2_10:
	ret;

}


// ===== COMPILED SASS (sm_100) =====

	.target	sm_100

	.elftype	@"ET_EXEC"


//--------------------- .note.nv.tkinfo           --------------------------
	.section	.note.nv.tkinfo,"",@"SHT_NOTE"
	.sectionflags	@"SHF_NOTE_NV_TKINFO"
	.tkinfo
        /*0018*/ 	.word	0x00000002
        /*0030*/ 	.string	""
        /*0030*/ 	.string	"ptxas"
        /*0030*/ 	.string	"Cuda compilation tools, release 13.0, V13.0.88"
        /*0030*/ 	.string	"Build cuda_13.0.r13.0/compiler.36424714_0"
        /*0030*/ 	.string	"-arch sm_100 -m 64 "



//--------------------- .note.nv.cuinfo           --------------------------
	.section	.note.nv.cuinfo,"",@"SHT_NOTE"
	.sectionflags	@"SHF_NOTE_NV_CUINFO"
        /*0018*/ 	.short	0x0002
        /*001a*/ 	.short	0x0064
        /*001c*/ 	.short	0x0082
	.zero		2


//--------------------- .nv.info                  --------------------------
	.section	.nv.info,"",@"SHT_CUDA_INFO"
	.align	4


	//----- nvinfo : EIATTR_REGCOUNT
	.align		4
        /*0000*/ 	.byte	0x04, 0x2f
        /*0002*/ 	.short	(.L_1 - .L_0)
	.align		4
.L_0:
        /*0004*/ 	.word	index@(_Z14setGhostPointsPdS_ii)
        /*0008*/ 	.word	0x0000000a


	//----- nvinfo : EIATTR_FRAME_SIZE
	.align		4
.L_1:
        /*000c*/ 	.byte	0x04, 0x11
        /*000e*/ 	.short	(.L_3 - .L_2)
	.align		4
.L_2:
        /*0010*/ 	.word	index@(_Z14setGhostPointsPdS_ii)
        /*0014*/ 	.word	0x00000000


	//----- nvinfo : EIATTR_REGCOUNT
	.align		4
.L_3:
        /*0018*/ 	.byte	0x04, 0x2f
        /*001a*/ 	.short	(.L_5 - .L_4)
	.align		4
.L_4:
        /*001c*/ 	.word	index@(_Z4initPddddi)
        /*0020*/ 	.word	0x0000001a


	//----- nvinfo : EIATTR_FRAME_SIZE
	.align		4
.L_5:
        /*0024*/ 	.byte	0x04, 0x11
        /*0026*/ 	.short	(.L_7 - .L_6)
	.align		4
.L_6:
        /*0028*/ 	.word	index@($__internal_0_$__cuda_sm20_div_rn_f64_full)
        /*002c*/ 	.word	0x00000000


	//----- nvinfo : EIATTR_FRAME_SIZE
	.align		4
.L_7:
        /*0030*/ 	.byte	0x04, 0x11
        /*0032*/ 	.short	(.L_9 - .L_8)
	.align		4
.L_8:
        /*0034*/ 	.word	index@(_Z4initPddddi)
        /*0038*/ 	.word	0x00000000


	//----- nvinfo : EIATTR_REGCOUNT
	.align		4
.L_9:
        /*003c*/ 	.byte	0x04, 0x2f
        /*003e*/ 	.short	(.L_11 - .L_10)
	.align		4
.L_10:
        /*0040*/ 	.word	index@(_Z3runPdS_dii)
        /*0044*/ 	.word	0x00000016


	//----- nvinfo : EIATTR_FRAME_SIZE
	.align		4
.L_11:
        /*0048*/ 	.byte	0x04, 0x11
        /*004a*/ 	.short	(.L_13 - .L_12)
	.align		4
.L_12:
        /*004c*/ 	.word	index@(_Z3runPdS_dii)
        /*0050*/ 	.word	0x00000000


	//----- nvinfo : EIATTR_MIN_STACK_SIZE
	.align		4
.L_13:
        /*0054*/ 	.byte	0x04, 0x12
        /*0056*/ 	.short	(.L_15 - .L_14)
	.align		4
.L_14:
        /*0058*/ 	.word	index@(_Z3runPdS_dii)
        /*005c*/ 	.word	0x00000000


	//----- nvinfo : EIATTR_MIN_STACK_SIZE
	.align		4
.L_15:
        /*0060*/ 	.byte	0x04, 0x12
        /*0062*/ 	.short	(.L_17 - .L_16)
	.align		4
.L_16:
        /*0064*/ 	.word	index@(_Z4initPddddi)
        /*0068*/ 	.word	0x00000000


	//----- nvinfo : EIATTR_MIN_STACK_SIZE
	.align		4
.L_17:
        /*006c*/ 	.byte	0x04, 0x12
        /*006e*/ 	.short	(.L_19 - .L_18)
	.align		4
.L_18:
        /*0070*/ 	.word	index@(_Z14setGhostPointsPdS_ii)
        /*0074*/ 	.word	0x00000000
.L_19:


//--------------------- .nv.compat                --------------------------
	.section	.nv.compat,"",@"SHT_CUDA_COMPAT_INFO"
	.align	4
        /*0000*/ 	.byte	0x02, 0x09, 0x00, 0x00, 0x02, 0x02, 0x01, 0x00, 0x02, 0x05, 0x05, 0x00, 0x03, 0x07, 0x01, 0x01
        /*0010*/ 	.byte	0x02, 0x03, 0x00, 0x00, 0x02, 0x06, 0x01, 0x00, 0x04, 0x0b, 0x08, 0x00, 0x01, 0x00, 0x00, 0x00
        /*0020*/ 	.byte	0x00, 0x00, 0x00, 0x00


//--------------------- .nv.info._Z3runPdS_dii    --------------------------
	.section	.nv.info._Z3runPdS_dii,"",@"SHT_CUDA_INFO"
	.sectionflags	@""
	.align	4


	//----- nvinfo : EIATTR_CUDA_API_VERSION
	.align		4
        /*0000*/ 	.byte	0x04, 0x37
        /*0002*/ 	.short	(.L_21 - .L_20)
.L_20:
        /*0004*/ 	.word	0x00000082


	//----- nvinfo : EIATTR_KPARAM_INFO
	.align		4
.L_21:
        /*0008*/ 	.byte	0x04, 0x17
        /*000a*/ 	.short	(.L_23 - .L_22)
.L_22:
        /*000c*/ 	.word	0x00000000
        /*0010*/ 	.short	0x0004
        /*0012*/ 	.short	0x001c
        /*0014*/ 	.byte	0x00, 0xf0, 0x11, 0x00


	//----- nvinfo : EIATTR_KPARAM_INFO
	.align		4
.L_23:
        /*0018*/ 	.byte	0x04, 0x17
        /*001a*/ 	.short	(.L_25 - .L_24)
.L_24:
        /*001c*/ 	.word	0x00000000
        /*0020*/ 	.short	0x0003
        /*0022*/ 	.short	0x0018
        /*0024*/ 	.byte	0x00, 0xf0, 0x11, 0x00


	//----- nvinfo : EIATTR_KPARAM_INFO
	.align		4
.L_25:
        /*0028*/ 	.byte	0x04, 0x17
        /*002a*/ 	.short	(.L_27 - .L_26)
.L_26:
        /*002c*/ 	.word	0x00000000
        /*0030*/ 	.short	0x0002
        /*0032*/ 	.short	0x0010
        /*0034*/ 	.byte	0x00, 0xf0, 0x21, 0x00


	//----- nvinfo : EIATTR_KPARAM_INFO
	.align		4
.L_27:
        /*0038*/ 	.byte	0x04, 0x17
        /*003a*/ 	.short	(.L_29 - .L_28)
.L_28:
        /*003c*/ 	.word	0x00000000
        /*0040*/ 	.short	0x0001
        /*0042*/ 	.short	0x0008
        /*0044*/ 	.byte	0x00, 0xf5, 0x21, 0x00


	//----- nvinfo : EIATTR_KPARAM_INFO
	.align		4
.L_29:
        /*0048*/ 	.byte	0x04, 0x17
        /*004a*/ 	.short	(.L_31 - .L_30)
.L_30:
        /*004c*/ 	.word	0x00000000
        /*0050*/ 	.short	0x0000
        /*0052*/ 	.short	0x0000
        /*0054*/ 	.byte	0x00, 0xf5, 0x21, 0x00


	//----- nvinfo : EIATTR_SPARSE_MMA_MASK
	.align		4
.L_31:
        /*0058*/ 	.byte	0x03, 0x50
        /*005a*/ 	.short	0x0000


	//----- nvinfo : EIATTR_MAXREG_COUNT
	.align		4
        /*005c*/ 	.byte	0x03, 0x1b
        /*005e*/ 	.short	0x00ff


	//----- nvinfo : EIATTR_NUM_BARRIERS
	.align		4
        /*0060*/ 	.byte	0x02, 0x4c
        /*0062*/ 	.byte	0x01
	.zero		1


	//----- nvinfo : EIATTR_MERCURY_ISA_VERSION
	.align		4
        /*0064*/ 	.byte	0x03, 0x5f
        /*0066*/ 	.short	0x0101


	//----- nvinfo : EIATTR_VRC_CTA_INIT_COUNT
	.align		4
        /*0068*/ 	.byte	0x02, 0x4a
	.zero		1
	.zero		1


	//----- nvinfo : EIATTR_EXIT_INSTR_OFFSETS
	.align		4
        /*006c*/ 	.byte	0x04, 0x1c
        /*006e*/ 	.short	(.L_33 - .L_32)


	//   ....[0]....
.L_32:
        /*0070*/ 	.word	0x00000270


	//   ....[1]....
        /*0074*/ 	.word	0x00000330


	//   ....[2]....
        /*0078*/ 	.word	0x000003e0


	//   ....[3]....
        /*007c*/ 	.word	0x000004a0


	//   ....[4]....
        /*0080*/ 	.word	0x000004c0


	//   ....[5]....
        /*0084*/ 	.word	0x00000580


	//----- nvinfo : EIATTR_CRS_STACK_SIZE
	.align		4
.L_33:
        /*0088*/ 	.byte	0x04, 0x1e
        /*008a*/ 	.short	(.L_35 - .L_34)
.L_34:
        /*008c*/ 	.word	0x00000000


	//----- nvinfo : EIATTR_CBANK_PARAM_SIZE
	.align		4
.L_35:
        /*0090*/ 	.byte	0x03, 0x19
        /*0092*/ 	.short	0x0020


	//----- nvinfo : EIATTR_PARAM_CBANK
	.align		4
        /*0094*/ 	.byte	0x04, 0x0a
        /*0096*/ 	.short	(.L_37 - .L_36)
	.align		4
.L_36:
        /*0098*/ 	.word	index@(.nv.constant0._Z3runPdS_dii)
        /*009c*/ 	.short	0x0380
        /*009e*/ 	.short	0x0020


	//----- nvinfo : EIATTR_SW_WAR
	.align		4
.L_37:
        /*00a0*/ 	.byte	0x04, 0x36
        /*00a2*/ 	.short	(.L_39 - .L_38)
.L_38:
        /*00a4*/ 	.word	0x00000008
.L_39:


//--------------------- .nv.info._Z4initPddddi    --------------------------
	.section	.nv.info._Z4initPddddi,"",@"SHT_CUDA_INFO"
	.sectionflags	@""
	.align	4


	//----- nvinfo : EIATTR_CUDA_API_VERSION
	.align		4
        /*0000*/ 	.byte	0x04, 0x37
        /*0002*/ 	.short	(.L_41 - .L_40)
.L_40:
        /*0004*/ 	.word	0x00000082


	//----- nvinfo : EIATTR_KPARAM_INFO
	.align		4
.L_41:
        /*0008*/ 	.byte	0x04, 0x17
        /*000a*/ 	.short	(.L_43 - .L_42)
.L_42:
        /*000c*/ 	.word	0x00000000
        /*0010*/ 	.short	0x0004
        /*0012*/ 	.short	0x0020
        /*0014*/ 	.byte	0x00, 0xf0, 0x11, 0x00


	//----- nvinfo : EIATTR_KPARAM_INFO
	.align		4
.L_43:
        /*0018*/ 	.byte	0x04, 0x17
        /*001a*/ 	.short	(.L_45 - .L_44)
.L_44:
        /*001c*/ 	.word	0x00000000
        /*0020*/ 	.short	0x0003
        /*0022*/ 	.short	0x0018
        /*0024*/ 	.byte	0x00, 0xf0, 0x21, 0x00


	//----- nvinfo : EIATTR_KPARAM_INFO
	.align		4
.L_45:
        /*0028*/ 	.byte	0x04, 0x17
        /*002a*/ 	.short	(.L_47 - .L_46)
.L_46:
        /*002c*/ 	.word	0x00000000
        /*0030*/ 	.short	0x0002
        /*0032*/ 	.short	0x0010
        /*0034*/ 	.byte	0x00, 0xf0, 0x21, 0x00


	//----- nvinfo : EIATTR_KPARAM_INFO
	.align		4
.L_47:
        /*0038*/ 	.byte	0x04, 0x17
        /*003a*/ 	.short	(.L_49 - .L_48)
.L_48:
        /*003c*/ 	.word	0x00000000
        /*0040*/ 	.short	0x0001
        /*0042*/ 	.short	0x0008
        /*0044*/ 	.byte	0x00, 0xf0, 0x21, 0x00


	//----- nvinfo : EIATTR_KPARAM_INFO
	.align		4
.L_49:
        /*0048*/ 	.byte	0x04, 0x17
        /*004a*/ 	.short	(.L_51 - .L_50)
.L_50:
        /*004c*/ 	.word	0x00000000
        /*0050*/ 	.short	0x0000
        /*0052*/ 	.short	0x0000
        /*0054*/ 	.byte	0x00, 0xf5, 0x21, 0x00


	//----- nvinfo : EIATTR_SPARSE_MMA_MASK
	.align		4
.L_51:
        /*0058*/ 	.byte	0x03, 0x50
        /*005a*/ 	.short	0x0000


	//----- nvinfo : EIATTR_MAXREG_COUNT
	.align		4
        /*005c*/ 	.byte	0x03, 0x1b
        /*005e*/ 	.short	0x00ff


	//----- nvinfo : EIATTR_MERCURY_ISA_VERSION
	.align		4
        /*0060*/ 	.byte	0x03, 0x5f
        /*0062*/ 	.short	0x0101


	//----- nvinfo : EIATTR_VRC_CTA_INIT_COUNT
	.align		4
        /*0064*/ 	.byte	0x02, 0x4a
	.zero		1
	.zero		1


	//----- nvinfo : EIATTR_EXIT_INSTR_OFFSETS
	.align		4
        /*0068*/ 	.byte	0x04, 0x1c
        /*006a*/ 	.short	(.L_53 - .L_52)


	//   ....[0]....
.L_52:
        /*006c*/ 	.word	0x000004f0


	//----- nvinfo : EIATTR_CRS_STACK_SIZE
	.align		4
.L_53:
        /*0070*/ 	.byte	0x04, 0x1e
        /*0072*/ 	.short	(.L_55 - .L_54)
.L_54:
        /*0074*/ 	.word	0x00000000


	//----- nvinfo : EIATTR_CBANK_PARAM_SIZE
	.align		4
.L_55:
        /*0078*/ 	.byte	0x03, 0x19
        /*007a*/ 	.short	0x0024


	//----- nvinfo : EIATTR_PARAM_CBANK
	.align		4
        /*007c*/ 	.byte	0x04, 0x0a
        /*007e*/ 	.short	(.L_57 - .L_56)
	.align		4
.L_56:
        /*0080*/ 	.word	index@(.nv.constant0._Z4initPddddi)
        /*0084*/ 	.short	0x0380
        /*0086*/ 	.short	0x0024


	//----- nvinfo : EIATTR_SW_WAR
	.align		4
.L_57:
        /*0088*/ 	.byte	0x04, 0x36
        /*008a*/ 	.short	(.L_59 - .L_58)
.L_58:
        /*008c*/ 	.word	0x00000008
.L_59:


//--------------------- .nv.info._Z14setGhostPointsPdS_ii --------------------------
	.section	.nv.info._Z14setGhostPointsPdS_ii,"",@"SHT_CUDA_INFO"
	.sectionflags	@""
	.align	4


	//----- nvinfo : EIATTR_CUDA_API_VERSION
	.align		4
        /*0000*/ 	.byte	0x04, 0x37
        /*0002*/ 	.short	(.L_61 - .L_60)
.L_60:
        /*0004*/ 	.word	0x00000082


	//----- nvinfo : EIATTR_KPARAM_INFO
	.align		4
.L_61:
        /*0008*/ 	.byte	0x04, 0x17
        /*000a*/ 	.short	(.L_63 - .L_62)
.L_62:
        /*000c*/ 	.word	0x00000000
        /*0010*/ 	.short	0x0003
        /*0012*/ 	.short	0x0014
        /*0014*/ 	.byte	0x00, 0xf0, 0x11, 0x00


	//----- nvinfo : EIATTR_KPARAM_INFO
	.align		4
.L_63:
        /*0018*/ 	.byte	0x04, 0x17
        /*001a*/ 	.short	(.L_65 - .L_64)
.L_64:
        /*001c*/ 	.word	0x00000000
        /*0020*/ 	.short	0x0002
        /*0022*/ 	.short	0x0010
        /*0024*/ 	.byte	0x00, 0xf0, 0x11, 0x00


	//----- nvinfo : EIATTR_KPARAM_INFO
	.align		4
.L_65:
        /*0028*/ 	.byte	0x04, 0x17
        /*002a*/ 	.short	(.L_67 - .L_66)
.L_66:
        /*002c*/ 	.word	0x00000000
        /*0030*/ 	.short	0x0001
        /*0032*/ 	.short	0x0008
        /*0034*/ 	.byte	0x00, 0xf5, 0x21, 0x00


	//----- nvinfo : EIATTR_KPARAM_INFO
	.align		4
.L_67:
        /*0038*/ 	.byte	0x04, 0x17
        /*003a*/ 	.short	(.L_69 - .L_68)
.L_68:
        /*003c*/ 	.word	0x00000000
        /*0040*/ 	.short	0x0000
        /*0042*/ 	.short	0x0000
        /*0044*/ 	.byte	0x00, 0xf5, 0x21, 0x00


	//----- nvinfo : EIATTR_SPARSE_MMA_MASK
	.align		4
.L_69:
        /*0048*/ 	.byte	0x03, 0x50
        /*004a*/ 	.short	0x0000


	//----- nvinfo : EIATTR_MAXREG_COUNT
	.align		4
        /*004c*/ 	.byte	0x03, 0x1b
        /*004e*/ 	.short	0x00ff


	//----- nvinfo : EIATTR_MERCURY_ISA_VERSION
	.align		4
        /*0050*/ 	.byte	0x03, 0x5f
        /*0052*/ 	.short	0x0101


	//----- nvinfo : EIATTR_VRC_CTA_INIT_COUNT
	.align		4
        /*0054*/ 	.byte	0x02, 0x4a
	.zero		1
	.zero		1


	//----- nvinfo : EIATTR_EXIT_INSTR_OFFSETS
	.align		4
        /*0058*/ 	.byte	0x04, 0x1c
        /*005a*/ 	.short	(.L_71 - .L_70)


	//   ....[0]....
.L_70:
        /*005c*/ 	.word	0x000000e0


	//----- nvinfo : EIATTR_CBANK_PARAM_SIZE
	.align		4
.L_71:
        /*0060*/ 	.byte	0x03, 0x19
        /*0062*/ 	.short	0x0018


	//----- nvinfo : EIATTR_PARAM_CBANK
	.align		4
        /*0064*/ 	.byte	0x04, 0x0a
        /*0066*/ 	.short	(.L_73 - .L_72)
	.align		4
.L_72:
        /*0068*/ 	.word	index@(.nv.constant0._Z14setGhostPointsPdS_ii)
        /*006c*/ 	.short	0x0380
        /*006e*/ 	.short	0x0018


	//----- nvinfo : EIATTR_SW_WAR
	.align		4
.L_73:
        /*0070*/ 	.byte	0x04, 0x36
        /*0072*/ 	.short	(.L_75 - .L_74)
.L_74:
        /*0074*/ 	.word	0x00000008
.L_75:


//--------------------- .nv.callgraph             --------------------------
	.section	.nv.callgraph,"",@"SHT_CUDA_CALLGRAPH"
	.align	4
	.sectionentsize	8
	.align		4
        /*0000*/ 	.word	0x00000000
	.align		4
        /*0004*/ 	.word	0xffffffff
	.align		4
        /*0008*/ 	.word	0x00000000
	.align		4
        /*000c*/ 	.word	0xfffffffe
	.align		4
        /*0010*/ 	.word	0x00000000
	.align		4
        /*0014*/ 	.word	0xfffffffd
	.align		4
        /*0018*/ 	.word	0x00000000
	.align		4
        /*001c*/ 	.word	0xfffffffc


//--------------------- .text._Z3runPdS_dii       --------------------------
	.section	.text._Z3runPdS_dii,"ax",@progbits
	.align	128
        .global         _Z3runPdS_dii
        .type           _Z3runPdS_dii,@function
        .size           _Z3runPdS_dii,(.L_x_17 - _Z3runPdS_dii)
        .other          _Z3runPdS_dii,@"STO_CUDA_ENTRY STV_DEFAULT"
_Z3runPdS_dii:
.text._Z3runPdS_dii:
[----:B------:R-:W-:Y:S01]  /*0000*/  LDC R1, c[0x0][0x37c] ;  /* 0x0000df00ff017b82 */ /* 0x000fe20000000800 */
[----:B------:R-:W0:Y:S07]  /*0010*/  S2R R17, SR_CTAID.X ;  /* 0x0000000000117919 */ /* 0x000e2e0000002500 */
[----:B------:R-:W1:Y:S01]  /*0020*/  LDC.64 R2, c[0x0][0x388] ;  /* 0x0000e200ff027b82 */ /* 0x000e620000000a00 */
[----:B------:R-:W2:Y:S01]  /*0030*/  LDCU.64 UR6, c[0x0][0x358] ;  /* 0x00006b00ff0677ac */ /* 0x000ea20008000a00 */
[----:B------:R-:W0:Y:S06]  /*0040*/  S2R R12, SR_TID.X ;  /* 0x00000000000c7919 */ /* 0x000e2c0000002100 */
[----:B------:R-:W3:Y:S08]  /*0050*/  LDC.64 R18, c[0x0][0x398] ;  /* 0x0000e600ff127b82 */ /* 0x000ef00000000a00 */
[----:B------:R-:W4:Y:S08]  /*0060*/  S2UR UR5, SR_CgaCtaId ;  /* 0x00000000000579c3 */ /* 0x000f300000008800 */
[----:B------:R-:W4:Y:S01]  /*0070*/  LDC.64 R8, c[0x0][0x380] ;  /* 0x0000e000ff087b82 */ /* 0x000f220000000a00 */
[----:B0-----:R-:W-:-:S04]  /*0080*/  IMAD R15, R17, 0x1f4, R12 ;  /* 0x000001f4110f7824 */ /* 0x001fc800078e020c */
[----:B-1----:R-:W-:-:S05]  /*0090*/  IMAD.WIDE.U32 R2, R15, 0x8, R2 ;  /* 0x000000080f027825 */ /* 0x002fca00078e0002 */
[----:B--2---:R-:W2:Y:S01]  /*00a0*/  LDG.E.64 R10, desc[UR6][R2.64+0x8] ;  /* 0x00000806020a7981 */ /* 0x004ea2000c1e1b00 */
[----:B---3--:R-:W-:Y:S01]  /*00b0*/  VIADD R0, R19, 0xffffffff ;  /* 0xffffffff13007836 */ /* 0x008fe20000000000 */
[----:B------:R-:W-:Y:S01]  /*00c0*/  UMOV UR4, 0x400 ;  /* 0x0000040000047882 */ /* 0x000fe20000000000 */
[C---:B------:R-:W-:Y:S01]  /*00d0*/  IMAD R4, R17.reuse, -0x1f4, R18 ;  /* 0xfffffe0c11047824 */ /* 0x040fe200078e0212 */
[----:B----4-:R-:W-:Y:S01]  /*00e0*/  ULEA UR4, UR5, UR4, 0x18 ;  /* 0x0000000405047291 */ /* 0x010fe2000f8ec0ff */
[C---:B------:R-:W-:Y:S01]  /*00f0*/  IMAD.WIDE.U32 R8, R17.reuse, 0x8, R8 ;  /* 0x0000000811087825 */ /* 0x040fe200078e0008 */
[----:B------:R-:W-:-:S04]  /*0100*/  ISETP.NE.AND P0, PT, R17, R0, PT ;  /* 0x000000001100720c */ /* 0x000fc80003f05270 */
[----:B------:R-:W-:Y:S01]  /*0110*/  SEL R0, R4, 0x1f4, !P0 ;  /* 0x000001f404007807 */ /* 0x000fe20004000000 */
[----:B------:R0:W5:Y:S01]  /*0120*/  LDG.E.64 R6, desc[UR6][R8.64+0x8] ;  /* 0x0000080608067981 */ /* 0x000162000c1e1b00 */
[----:B------:R-:W-:Y:S02]  /*0130*/  LEA R13, R12, UR4, 0x3 ;  /* 0x000000040c0d7c11 */ /* 0x000fe4000f8e18ff */
[----:B------:R-:W-:Y:S01]  /*0140*/  ISETP.NE.AND P0, PT, R0, 0x1, PT ;  /* 0x000000010000780c */ /* 0x000fe20003f05270 */
[----:B------:R0:W5:Y:S04]  /*0150*/  LDG.E.64 R4, desc[UR6][R8.64] ;  /* 0x0000000608047981 */ /* 0x000168000c1e1b00 */
[----:B--2---:R0:W-:Y:S01]  /*0160*/  STS.64 [R13], R10 ;  /* 0x0000000a0d007388 */ /* 0x0041e20000000a00 */
[----:B------:R-:W-:Y:S07]  /*0170*/  BAR.SYNC.DEFER_BLOCKING 0x0 ;  /* 0x0000000000007b1d */ /* 0x000fee0000010000 */
[----:B------:R-:W-:Y:S05]  /*0180*/  @P0 BRA `(.L_x_0) ;  /* 0x00000000003c0947 */ /* 0x000fea0003800000 */
[----:B0-----:R-:W2:Y:S01]  /*0190*/  LDG.E.64 R8, desc[UR6][R2.64+0x8] ;  /* 0x0000080602087981 */ /* 0x001ea2000c1e1b00 */
[C---:B------:R-:W-:Y:S01]  /*01a0*/  IMAD R0, R15.reuse, R15, R15 ;  /* 0x0000000f0f007224 */ /* 0x040fe200078e020f */
[----:B------:R-:W2:Y:S02]  /*01b0*/  LDCU.64 UR8, c[0x0][0x390] ;  /* 0x00007200ff0877ac */ /* 0x000ea40008000a00 */
[----:B------:R-:W0:Y:S01]  /*01c0*/  LDS.64 R12, [R13] ;  /* 0x000000000d0c7984 */ /* 0x000e220000000a00 */
[----:B------:R-:W-:-:S04]  /*01d0*/  IMAD.IADD R0, R15, 0x1, R0 ;  /* 0x000000010f007824 */ /* 0x000fc800078e0200 */
[C---:B------:R-:W-:Y:S01]  /*01e0*/  VIADD R10, R0.reuse, 0x1 ;  /* 0x00000001000a7836 */ /* 0x040fe20000000000 */
[----:B------:R-:W-:-:S04]  /*01f0*/  IADD3 R0, PT, PT, -R0, -0x3, RZ ;  /* 0xfffffffd00007810 */ /* 0x000fc80007ffe1ff */
[----:B------:R-:W-:-:S04]  /*0200*/  ISETP.GE.U32.AND P0, PT, R10, 0x2, PT ;  /* 0x000000020a00780c */ /* 0x000fc80003f06070 */
[----:B------:R-:W-:-:S04]  /*0210*/  SEL R0, R0, 0xfffffffe, !P0 ;  /* 0xfffffffe00007807 */ /* 0x000fc80004000000 */
[----:B------:R-:W0:Y:S02]  /*0220*/  I2F.F64 R10, R0 ;  /* 0x00000000000a7312 */ /* 0x000e240000201c00 */
[----:B0----5:R-:W-:-:S08]  /*0230*/  DFMA R10, R10, R12, R6 ;  /* 0x0000000c0a0a722b */ /* 0x021fd00000000006 */
[----:B------:R-:W-:-:S08]  /*0240*/  DADD R10, R4, R10 ;  /* 0x00000000040a7229 */ /* 0x000fd0000000000a */
[----:B--2---:R-:W-:-:S07]  /*0250*/  DFMA R8, R10, UR8, R8 ;  /* 0x000000080a087c2b */ /* 0x004fce0008000008 */
[----:B------:R-:W-:Y:S01]  /*0260*/  STG.E.64 desc[UR6][R2.64+0x8], R8 ;  /* 0x0000080802007986 */ /* 0x000fe2000c101b06 */
[----:B------:R-:W-:Y:S05]  /*0270*/  EXIT ;  /* 0x000000000000794d */ /* 0x000fea0003800000 */
.L_x_0:
[----:B------:R-:W-:-:S13]  /*0280*/  ISETP.NE.AND P0, PT, R15, RZ, PT ;  /* 0x000000ff0f00720c */ /* 0x000fda0003f05270 */
[----:B------:R-:W-:Y:S05]  /*0290*/  @P0 BRA `(.L_x_1) ;  /* 0x0000000000280947 */ /* 0x000fea0003800000 */
[----:B0-----:R-:W0:Y:S01]  /*02a0*/  LDC.64 R8, c[0x0][0x388] ;  /* 0x0000e200ff087b82 */ /* 0x001e220000000a00 */
[----:B-----5:R-:W1:Y:S01]  /*02b0*/  LDS.64 R4, [UR4+0x8] ;  /* 0x00000804ff047984 */ /* 0x020e620008000a00 */
[----:B------:R-:W2:Y:S03]  /*02c0*/  LDCU.64 UR8, c[0x0][0x390] ;  /* 0x00007200ff0877ac */ /* 0x000ea60008000a00 */
[----:B------:R-:W3:Y:S04]  /*02d0*/  LDS.64 R2, [UR4+0x10] ;  /* 0x00001004ff027984 */ /* 0x000ee80008000a00 */
[----:B0-----:R-:W2:Y:S01]  /*02e0*/  LDG.E.64 R6, desc[UR6][R8.64+0x8] ;  /* 0x0000080608067981 */ /* 0x001ea2000c1e1b00 */
[----:B-1----:R-:W-:-:S08]  /*02f0*/  DMUL R4, R4, -4 ;  /* 0xc010000004047828 */ /* 0x002fd00000000000 */
[----:B---3--:R-:W-:-:S08]  /*0300*/  DFMA R2, R2, 2, R4 ;  /* 0x400000000202782b */ /* 0x008fd00000000004 */
[----:B--2---:R-:W-:-:S07]  /*0310*/  DFMA R2, R2, UR8, R6 ;  /* 0x0000000802027c2b */ /* 0x004fce0008000006 */
[----:B------:R-:W-:Y:S01]  /*0320*/  STG.E.64 desc[UR6][R8.64+0x8], R2 ;  /* 0x0000080208007986 */ /* 0x000fe2000c101b06 */
[----:B------:R-:W-:Y:S05]  /*0330*/  EXIT ;  /* 0x000000000000794d */ /* 0x000fea0003800000 */
.L_x_1:
[----:B------:R-:W-:-:S13]  /*0340*/  ISETP.NE.AND P0, PT, R12, RZ, PT ;  /* 0x000000ff0c00720c */ /* 0x000fda0003f05270 */
[----:B------:R-:W-:Y:S05]  /*0350*/  @P0 BRA `(.L_x_2) ;  /* 0x0000000000240947 */ /* 0x000fea0003800000 */
[----:B0-----:R-:W2:Y:S01]  /*0360*/  LDG.E.64 R8, desc[UR6][R2.64+0x8] ;  /* 0x0000080602087981 */ /* 0x001ea2000c1e1b00 */
[----:B------:R-:W2:Y:S03]  /*0370*/  LDCU.64 UR8, c[0x0][0x390] ;  /* 0x00007200ff0877ac */ /* 0x000ea60008000a00 */
[----:B------:R-:W0:Y:S02]  /*0380*/  LDS.128 R12, [UR4] ;  /* 0x00000004ff0c7984 */ /* 0x000e240008000c00 */
[----:B0----5:R-:W-:-:S08]  /*0390*/  DADD R6, R12, R12 ;  /* 0x000000000c067229 */ /* 0x021fd0000000000c */
[----:B------:R-:W-:-:S08]  /*03a0*/  DADD R6, R14, -R6 ;  /* 0x000000000e067229 */ /* 0x000fd00000000806 */
[----:B------:R-:W-:-:S08]  /*03b0*/  DADD R6, R4, R6 ;  /* 0x0000000004067229 */ /* 0x000fd00000000006 */
[----:B--2---:R-:W-:-:S07]  /*03c0*/  DFMA R6, R6, UR8, R8 ;  /* 0x0000000806067c2b */ /* 0x004fce0008000008 */
[----:B------:R-:W-:Y:S01]  /*03d0*/  STG.E.64 desc[UR6][R2.64+0x8], R6 ;  /* 0x0000080602007986 */ /* 0x000fe2000c101b06 */
[----:B------:R-:W-:Y:S05]  /*03e0*/  EXIT ;  /* 0x000000000000794d */ /* 0x000fea0003800000 */
.L_x_2:
[----:B------:R-:W-:-:S13]  /*03f0*/  ISETP.NE.AND P0, PT, R12, R0, PT ;  /* 0x000000000c00720c */ /* 0x000fda0003f05270 */
[----:B------:R-:W-:Y:S05]  /*0400*/  @P0 BRA `(.L_x_3) ;  /* 0x0000000000280947 */ /* 0x000fea0003800000 */
[----:B0-----:R-:W2:Y:S01]  /*0410*/  LDG.E.64 R10, desc[UR6][R2.64+0x8] ;  /* 0x00000806020a7981 */ /* 0x001ea2000c1e1b00 */
[----:B------:R-:W2:Y:S03]  /*0420*/  LDCU.64 UR8, c[0x0][0x390] ;  /* 0x00007200ff0877ac */ /* 0x000ea60008000a00 */
[----:B-----5:R-:W0:Y:S04]  /*0430*/  LDS.64 R4, [R13] ;  /* 0x000000000d047984 */ /* 0x020e280000000a00 */
[----:B------:R-:W1:Y:S01]  /*0440*/  LDS.64 R8, [R13+-0x8] ;  /* 0xfffff8000d087984 */ /* 0x000e620000000a00 */
[----:B0-----:R-:W-:-:S08]  /*0450*/  DADD R4, R4, R4 ;  /* 0x0000000004047229 */ /* 0x001fd00000000004 */
[----:B------:R-:W-:-:S08]  /*0460*/  DADD R4, R6, -R4 ;  /* 0x0000000006047229 */ /* 0x000fd00000000804 */
[----:B-1----:R-:W-:-:S08]  /*0470*/  DADD R4, R4, R8 ;  /* 0x0000000004047229 */ /* 0x002fd00000000008 */
[----:B--2---:R-:W-:-:S07]  /*0480*/  DFMA R4, R4, UR8, R10 ;  /* 0x0000000804047c2b */ /* 0x004fce000800000a */
[----:B------:R-:W-:Y:S01]  /*0490*/  STG.E.64 desc[UR6][R2.64+0x8], R4 ;  /* 0x0000080402007986 */ /* 0x000fe2000c101b06 */
[----:B------:R-:W-:Y:S05]  /*04a0*/  EXIT ;  /* 0x000000000000794d */ /* 0x000fea0003800000 */
.L_x_3:
[----:B------:R-:W-:-:S13]  /*04b0*/  ISETP.GE.AND P0, PT, R15, R18, PT ;  /* 0x000000120f00720c */ /* 0x000fda0003f06270 */
[----:B------:R-:W-:Y:S05]  /*04c0*/  @P0 EXIT ;  /* 0x000000000000094d */ /* 0x000fea0003800000 */
[----:B0-----:R-:W2:Y:S01]  /*04d0*/  LDG.E.64 R10, desc[UR6][R2.64+0x8] ;  /* 0x00000806020a7981 */ /* 0x001ea2000c1e1b00 */
[----:B------:R-:W-:Y:S01]  /*04e0*/  IMAD R13, R17, 0xfa0, R13 ;  /* 0x00000fa0110d7824 */ /* 0x000fe200078e020d */
[----:B------:R-:W2:Y:S04]  /*04f0*/  LDCU.64 UR8, c[0x0][0x390] ;  /* 0x00007200ff0877ac */ /* 0x000ea80008000a00 */
[----:B-----5:R-:W0:Y:S04]  /*0500*/  LDS.64 R6, [R13+0x8] ;  /* 0x000008000d067984 */ /* 0x020e280000000a00 */
[----:B------:R-:W1:Y:S04]  /*0510*/  LDS.64 R4, [R13+0x10] ;  /* 0x000010000d047984 */ /* 0x000e680000000a00 */
[----:B------:R-:W3:Y:S01]  /*0520*/  LDS.64 R8, [R13] ;  /* 0x000000000d087984 */ /* 0x000ee20000000a00 */
[----:B0-----:R-:W-:-:S08]  /*0530*/  DADD R6, R6, R6 ;  /* 0x0000000006067229 */ /* 0x001fd00000000006 */
[----:B-1----:R-:W-:-:S08]  /*0540*/  DADD R4, R4, -R6 ;  /* 0x0000000004047229 */ /* 0x002fd00000000806 */
[----:B---3--:R-:W-:-:S08]  /*0550*/  DADD R4, R4, R8 ;  /* 0x0000000004047229 */ /* 0x008fd00000000008 */
[----:B--2---:R-:W-:-:S07]  /*0560*/  DFMA R4, R4, UR8, R10 ;  /* 0x0000000804047c2b */ /* 0x004fce000800000a */
[----:B------:R-:W-:Y:S01]  /*0570*/  STG.E.64 desc[UR6][R2.64+0x8], R4 ;  /* 0x0000080402007986 */ /* 0x000fe2000c101b06 */
[----:B------:R-:W-:Y:S05]  /*0580*/  EXIT ;  /* 0x000000000000794d */ /* 0x000fea0003800000 */
.L_x_4:
[----:B------:R-:W-:-:S00]  /*0590*/  BRA `(.L_x_4) ;  /* 0xfffffffc00fc7947 */ /* 0x000fc0000383ffff */
[----:B------:R-:W-:-:S00]  /*05a0*/  NOP ;  /* 0x0000000000007918 */ /* 0x000fc00000000000 */
        /* <DEDUP_REMOVED lines=13> */
.L_x_17:


//--------------------- .text._Z4initPddddi       --------------------------
	.section	.text._Z4initPddddi,"ax",@progbits
	.align	128
        .global         _Z4initPddddi
        .type           _Z4initPddddi,@function
        .size           _Z4initPddddi,(.L_x_16 - _Z4initPddddi)
        .other          _Z4initPddddi,@"STO_CUDA_ENTRY STV_DEFAULT"
_Z4initPddddi:
.text._Z4initPddddi:
[----:B------:R-:W-:Y:S08]  /*0000*/  LDC R1, c[0x0][0x37c] ;  /* 0x0000df00ff017b82 */ /* 0x000ff00000000800 */
[----:B------:R-:W0:Y:S01]  /*0010*/  LDC.64 R2, c[0x0][0x398] ;  /* 0x0000e600ff027b82 */ /* 0x000e220000000a00 */
[----:B------:R-:W1:Y:S01]  /*0020*/  S2R R0, SR_TID.X ;  /* 0x0000000000007919 */ /* 0x000e620000002100 */
[----:B------:R-:W-:Y:S01]  /*0030*/  IMAD.MOV.U32 R8, RZ, RZ, 0x1 ;  /* 0x00000001ff087424 */ /* 0x000fe200078e00ff */
[----:B------:R-:W-:Y:S05]  /*0040*/  BSSY.RECONVERGENT B0, `(.L_x_5) ;  /* 0x000001d000007945 */ /* 0x000fea0003800200 */
[----:B------:R-:W2:Y:S01]  /*0050*/  LDC.64 R14, c[0x0][0x390] ;  /* 0x0000e400ff0e7b82 */ /* 0x000ea20000000a00 */
[----:B0-----:R-:W-:-:S08]  /*0060*/  DMUL R6, R2, 3 ;  /* 0x4008000002067828 */ /* 0x001fd00000000000 */
[----:B------:R-:W-:Y:S01]  /*0070*/  DMUL R6, R6, R2 ;  /* 0x0000000206067228 */ /* 0x000fe20000000000 */
[C---:B-1----:R-:W-:Y:S02]  /*0080*/  VIADD R4, R0.reuse, 0x1 ;  /* 0x0000000100047836 */ /* 0x042fe40000000000 */
[----:B------:R-:W-:-:S03]  /*0090*/  IMAD R3, R0, R0, R0 ;  /* 0x0000000000037224 */ /* 0x000fc600078e0200 */
[----:B------:R-:W0:Y:S01]  /*00a0*/  MUFU.RCP64H R9, R7 ;  /* 0x0000000700097308 */ /* 0x000e220000001800 */
[----:B------:R-:W-:-:S07]  /*00b0*/  IMAD.IADD R5, R4, 0x1, R3 ;  /* 0x0000000104057824 */ /* 0x000fce00078e0203 */
[----:B------:R-:W2:Y:S01]  /*00c0*/  I2F.F64.U32 R2, R5 ;  /* 0x0000000500027312 */ /* 0x000ea20000201800 */
[----:B0-----:R-:W-:Y:S02]  /*00d0*/  DFMA R10, -R6, R8, 1 ;  /* 0x3ff00000060a742b */ /* 0x001fe40000000108 */
[----:B--2---:R-:W-:-:S06]  /*00e0*/  DMUL R2, R2, R14 ;  /* 0x0000000e02027228 */ /* 0x004fcc0000000000 */
[----:B------:R-:W-:-:S08]  /*00f0*/  DFMA R10, R10, R10, R10 ;  /* 0x0000000a0a0a722b */ /* 0x000fd0000000000a */
[----:B------:R-:W-:Y:S02]  /*0100*/  DFMA R10, R8, R10, R8 ;  /* 0x0000000a080a722b */ /* 0x000fe40000000008 */
[----:B------:R-:W-:-:S06]  /*0110*/  DMUL R8, R2, R14 ;  /* 0x0000000e02087228 */ /* 0x000fcc0000000000 */
[----:B------:R-:W-:-:S04]  /*0120*/  DFMA R12, -R6, R10, 1 ;  /* 0x3ff00000060c742b */ /* 0x000fc8000000010a */
[----:B------:R-:W-:-:S04]  /*0130*/  FSETP.GEU.AND P1, PT, |R9|, 6.5827683646048100446e-37, PT ;  /* 0x036000000900780b */ /* 0x000fc80003f2e200 */
[----:B------:R-:W-:-:S08]  /*0140*/  DFMA R12, R10, R12, R10 ;  /* 0x0000000c0a0c722b */ /* 0x000fd0000000000a */
[----:B------:R-:W-:-:S08]  /*0150*/  DMUL R2, R8, R12 ;  /* 0x0000000c08027228 */ /* 0x000fd00000000000 */
[----:B------:R-:W-:-:S08]  /*0160*/  DFMA R10, -R6, R2, R8 ;  /* 0x00000002060a722b */ /* 0x000fd00000000108 */
[----:B------:R-:W-:-:S10]  /*0170*/  DFMA R2, R12, R10, R2 ;  /* 0x0000000a0c02722b */ /* 0x000fd40000000002 */
[----:B------:R-:W-:-:S05]  /*0180*/  FFMA R10, RZ, R7, R3 ;  /* 0x00000007ff0a7223 */ /* 0x000fca0000000003 */
[----:B------:R-:W-:-:S13]  /*0190*/  FSETP.GT.AND P0, PT, |R10|, 1.469367938527859385e-39, PT ;  /* 0x001000000a00780b */ /* 0x000fda0003f04200 */
[----:B------:R-:W-:Y:S05]  /*01a0*/  @P0 BRA P1, `(.L_x_6) ;  /* 0x0000000000180947 */ /* 0x000fea0000800000 */
[----:B------:R-:W-:Y:S01]  /*01b0*/  IMAD.MOV.U32 R10, RZ, RZ, R8 ;  /* 0x000000ffff0a7224 */ /* 0x000fe200078e0008 */
[----:B------:R-:W-:Y:S01]  /*01c0*/  MOV R12, 0x210 ;  /* 0x00000210000c7802 */ /* 0x000fe20000000f00 */
[----:B------:R-:W-:Y:S02]  /*01d0*/  IMAD.MOV.U32 R11, RZ, RZ, R9 ;  /* 0x000000ffff0b7224 */ /* 0x000fe400078e0009 */
[----:B------:R-:W-:Y:S02]  /*01e0*/  IMAD.MOV.U32 R8, RZ, RZ, R6 ;  /* 0x000000ffff087224 */ /* 0x000fe400078e0006 */
[----:B------:R-:W-:-:S07]  /*01f0*/  IMAD.MOV.U32 R9, RZ, RZ, R7 ;  /* 0x000000ffff097224 */ /* 0x000fce00078e0007 */
[----:B------:R-:W-:Y:S05]  /*0200*/  CALL.REL.NOINC `($__internal_0_$__cuda_sm20_div_rn_f64_full) ;  /* 0x0000000000bc7944 */ /* 0x000fea0003c00000 */
.L_x_6:
[----:B------:R-:W-:Y:S05]  /*0210*/  BSYNC.RECONVERGENT B0 ;  /* 0x0000000000007941 */ /* 0x000fea0003800200 */
.L_x_5:
[----:B------:R-:W0:Y:S01]  /*0220*/  LDCU.128 UR8, c[0x0][0x390] ;  /* 0x00007200ff0877ac */ /* 0x000e220008000c00 */
[----:B------:R-:W-:Y:S01]  /*0230*/  IMAD.MOV.U32 R6, RZ, RZ, 0x54442d18 ;  /* 0x54442d18ff067424 */ /* 0x000fe200078e00ff */
[----:B------:R-:W-:Y:S01]  /*0240*/  DADD R2, -R2, 1 ;  /* 0x3ff0000002027429 */ /* 0x000fe20000000100 */
[----:B------:R-:W-:Y:S01]  /*0250*/  IMAD.MOV.U32 R7, RZ, RZ, 0x402921fb ;  /* 0x402921fbff077424 */ /* 0x000fe200078e00ff */
[----:B------:R-:W-:Y:S01]  /*0260*/  UMOV UR4, 0x54442d18 ;  /* 0x54442d1800047882 */ /* 0x000fe20000000000 */
[----:B------:R-:W-:Y:S01]  /*0270*/  IMAD.MOV.U32 R8, RZ, RZ, 0x1 ;  /* 0x00000001ff087424 */ /* 0x000fe200078e00ff */
[----:B------:R-:W-:Y:S01]  /*0280*/  UMOV UR5, 0x400921fb ;  /* 0x400921fb00057882 */ /* 0x000fe20000000000 */
[----:B------:R-:W1:Y:S01]  /*0290*/  LDCU.64 UR6, c[0x0][0x388] ;  /* 0x00007100ff0677ac */ /* 0x000e620008000a00 */
[----:B------:R-:W2:Y:S01]  /*02a0*/  I2F.F64.U32 R4, R4 ;  /* 0x0000000400047312 */ /* 0x000ea20000201800 */
[----:B------:R-:W-:Y:S01]  /*02b0*/  BSSY.RECONVERGENT B0, `(.L_x_7) ;  /* 0x0000020000007945 */ /* 0x000fe20003800200 */
[----:B------:R-:W-:-:S02]  /*02c0*/  DMUL R2, R2, 3 ;  /* 0x4008000002027828 */ /* 0x000fc40000000000 */
[----:B0-----:R-:W-:-:S06]  /*02d0*/  DMUL R6, R6, UR10 ;  /* 0x0000000a06067c28 */ /* 0x001fcc0008000000 */
[----:B------:R-:W-:Y:S02]  /*02e0*/  DMUL R2, R2, 4 ;  /* 0x4010000002027828 */ /* 0x000fe40000000000 */
[----:B------:R-:W-:-:S06]  /*02f0*/  DMUL R6, R6, UR10 ;  /* 0x0000000a06067c28 */ /* 0x000fcc0008000000 */
[----:B------:R-:W-:Y:S01]  /*0300*/  DMUL R2, R2, UR4 ;  /* 0x0000000402027c28 */ /* 0x000fe20008000000 */
[----:B------:R-:W-:Y:S01]  /*0310*/  UMOV UR4, 0x9abcaf48 ;  /* 0x9abcaf4800047882 */ /* 0x000fe20000000000 */
[----:B------:R-:W-:Y:S01]  /*0320*/  UMOV UR5, 0x3e7ad7f2 ;  /* 0x3e7ad7f200057882 */ /* 0x000fe20000000000 */
[----:B------:R-:W0:Y:S05]  /*0330*/  MUFU.RCP64H R9, R7 ;  /* 0x0000000700097308 */ /* 0x000e2a0000001800 */
[----:B------:R-:W-:Y:S01]  /*0340*/  DMUL R2, R2, UR4 ;  /* 0x0000000402027c28 */ /* 0x000fe20008000000 */
[----:B------:R-:W3:Y:S07]  /*0350*/  LDCU.64 UR4, c[0x0][0x358] ;  /* 0x00006b00ff0477ac */ /* 0x000eee0008000a00 */
[----:B-1----:R-:W-:-:S02]  /*0360*/  DMUL R2, R2, UR6 ;  /* 0x0000000602027c28 */ /* 0x002fc40008000000 */
[----:B0-----:R-:W-:-:S06]  /*0370*/  DFMA R10, -R6, R8, 1 ;  /* 0x3ff00000060a742b */ /* 0x001fcc0000000108 */
[----:B--2---:R-:W-:Y:S02]  /*0380*/  DMUL R2, R2, R4 ;  /* 0x0000000402027228 */ /* 0x004fe40000000000 */
[----:B------:R-:W-:-:S06]  /*0390*/  DFMA R10, R10, R10, R10 ;  /* 0x0000000a0a0a722b */ /* 0x000fcc000000000a */
[----:B------:R-:W-:Y:S02]  /*03a0*/  DMUL R12, R2, UR8 ;  /* 0x00000008020c7c28 */ /* 0x000fe40008000000 */
[----:B------:R-:W-:-:S08]  /*03b0*/  DFMA R10, R8, R10, R8 ;  /* 0x0000000a080a722b */ /* 0x000fd00000000008 */
[----:B------:R-:W-:Y:S01]  /*03c0*/  FSETP.GEU.AND P1, PT, |R13|, 6.5827683646048100446e-37, PT ;  /* 0x036000000d00780b */ /* 0x000fe20003f2e200 */
[----:B------:R-:W-:-:S08]  /*03d0*/  DFMA R8, -R6, R10, 1 ;  /* 0x3ff000000608742b */ /* 0x000fd0000000010a */
[----:B------:R-:W-:-:S08]  /*03e0*/  DFMA R8, R10, R8, R10 ;  /* 0x000000080a08722b */ /* 0x000fd0000000000a */
[----:B------:R-:W-:-:S08]  /*03f0*/  DMUL R2, R12, R8 ;  /* 0x000000080c027228 */ /* 0x000fd00000000000 */
[----:B------:R-:W-:-:S08]  /*0400*/  DFMA R10, -R6, R2, R12 ;  /* 0x00000002060a722b */ /* 0x000fd0000000010c */
[----:B------:R-:W-:-:S10]  /*0410*/  DFMA R2, R8, R10, R2 ;  /* 0x0000000a0802722b */ /* 0x000fd40000000002 */
[----:B------:R-:W-:-:S05]  /*0420*/  FFMA R4, RZ, R7, R3 ;  /* 0x00000007ff047223 */ /* 0x000fca0000000003 */
[----:B------:R-:W-:-:S13]  /*0430*/  FSETP.GT.AND P0, PT, |R4|, 1.469367938527859385e-39, PT ;  /* 0x001000000400780b */ /* 0x000fda0003f04200 */
[----:B---3--:R-:W-:Y:S05]  /*0440*/  @P0 BRA P1, `(.L_x_8) ;  /* 0x0000000000180947 */ /* 0x008fea0000800000 */
[----:B------:R-:W-:Y:S01]  /*0450*/  IMAD.MOV.U32 R10, RZ, RZ, R12 ;  /* 0x000000ffff0a7224 */ /* 0x000fe200078e000c */
[----:B------:R-:W-:Y:S01]  /*0460*/  MOV R12, 0x4b0 ;  /* 0x000004b0000c7802 */ /* 0x000fe20000000f00 */
[----:B------:R-:W-:Y:S02]  /*0470*/  IMAD.MOV.U32 R11, RZ, RZ, R13 ;  /* 0x000000ffff0b7224 */ /* 0x000fe400078e000d */
[----:B------:R-:W-:Y:S02]  /*0480*/  IMAD.MOV.U32 R8, RZ, RZ, R6 ;  /* 0x000000ffff087224 */ /* 0x000fe400078e0006 */
[----:B------:R-:W-:-:S07]  /*0490*/  IMAD.MOV.U32 R9, RZ, RZ, R7 ;  /* 0x000000ffff097224 */ /* 0x000fce00078e0007 */
[----:B------:R-:W-:Y:S05]  /*04a0*/  CALL.REL.NOINC `($__internal_0_$__cuda_sm20_div_rn_f64_full) ;  /* 0x0000000000147944 */ /* 0x000fea0003c00000 */
.L_x_8:
[----:B------:R-:W-:Y:S05]  /*04b0*/  BSYNC.RECONVERGENT B0 ;  /* 0x0000000000007941 */ /* 0x000fea0003800200 */
.L_x_7:
[----:B------:R-:W0:Y:S02]  /*04c0*/  LDC.64 R4, c[0x0][0x380] ;  /* 0x0000e000ff047b82 */ /* 0x000e240000000a00 */
[----:B0-----:R-:W-:-:S05]  /*04d0*/  IMAD.WIDE.U32 R4, R0, 0x8, R4 ;  /* 0x0000000800047825 */ /* 0x001fca00078e0004 */
[----:B------:R-:W-:Y:S01]  /*04e0*/  STG.E.64 desc[UR4][R4.64+0x8], R2 ;  /* 0x0000080204007986 */ /* 0x000fe2000c101b04 */
[----:B------:R-:W-:Y:S05]  /*04f0*/  EXIT ;  /* 0x000000000000794d */ /* 0x000fea0003800000 */
        .weak           $__internal_0_$__cuda_sm20_div_rn_f64_full
        .type           $__internal_0_$__cuda_sm20_div_rn_f64_full,@function
        .size           $__internal_0_$__cuda_sm20_div_rn_f64_full,(.L_x_16 - $__internal_0_$__cuda_sm20_div_rn_f64_full)
$__internal_0_$__cuda_sm20_div_rn_f64_full:
[C---:B------:R-:W-:Y:S01]  /*0500*/  FSETP.GEU.AND P0, PT, |R9|.reuse, 1.469367938527859385e-39, PT ;  /* 0x001000000900780b */ /* 0x040fe20003f0e200 */
[----:B------:R-:W-:Y:S01]  /*0510*/  IMAD.MOV.U32 R16, RZ, RZ, 0x1 ;  /* 0x00000001ff107424 */ /* 0x000fe200078e00ff */
[----:B------:R-:W-:Y:S01]  /*0520*/  LOP3.LUT R6, R9, 0x800fffff, RZ, 0xc0, !PT ;  /* 0x800fffff09067812 */ /* 0x000fe200078ec0ff */
[----:B------:R-:W-:Y:S01]  /*0530*/  IMAD.MOV.U32 R13, RZ, RZ, 0x1ca00000 ;  /* 0x1ca00000ff0d7424 */ /* 0x000fe200078e00ff */
[C---:B------:R-:W-:Y:S01]  /*0540*/  FSETP.GEU.AND P2, PT, |R11|.reuse, 1.469367938527859385e-39, PT ;  /* 0x001000000b00780b */ /* 0x040fe20003f4e200 */
[----:B------:R-:W-:Y:S01]  /*0550*/  BSSY.RECONVERGENT B1, `(.L_x_9) ;  /* 0x0000053000017945 */ /* 0x000fe20003800200 */
[----:B------:R-:W-:Y:S01]  /*0560*/  LOP3.LUT R7, R6, 0x3ff00000, RZ, 0xfc, !PT ;  /* 0x3ff0000006077812 */ /* 0x000fe200078efcff */
[----:B------:R-:W-:Y:S01]  /*0570*/  IMAD.MOV.U32 R6, RZ, RZ, R8 ;  /* 0x000000ffff067224 */ /* 0x000fe200078e0008 */
[----:B------:R-:W-:Y:S02]  /*0580*/  LOP3.LUT R5, R11, 0x7ff00000, RZ, 0xc0, !PT ;  /* 0x7ff000000b057812 */ /* 0x000fe400078ec0ff */
[----:B------:R-:W-:-:S03]  /*0590*/  LOP3.LUT R14, R9, 0x7ff00000, RZ, 0xc0, !PT ;  /* 0x7ff00000090e7812 */ /* 0x000fc600078ec0ff */
[----:B------:R-:W-:Y:S01]  /*05a0*/  @!P0 DMUL R6, R8, 8.98846567431157953865e+307 ;  /* 0x7fe0000008068828 */ /* 0x000fe20000000000 */
[----:B------:R-:W-:-:S03]  /*05b0*/  ISETP.GE.U32.AND P1, PT, R5, R14, PT ;  /* 0x0000000e0500720c */ /* 0x000fc60003f26070 */
[----:B------:R-:W-:Y:S02]  /*05c0*/  @!P2 LOP3.LUT R18, R9, 0x7ff00000, RZ, 0xc0, !PT ;  /* 0x7ff000000912a812 */ /* 0x000fe400078ec0ff */
[----:B------:R-:W0:Y:S02]  /*05d0*/  MUFU.RCP64H R17, R7 ;  /* 0x0000000700117308 */ /* 0x000e240000001800 */
[----:B------:R-:W-:Y:S01]  /*05e0*/  @!P2 ISETP.GE.U32.AND P3, PT, R5, R18, PT ;  /* 0x000000120500a20c */ /* 0x000fe20003f66070 */
[----:B------:R-:W-:-:S03]  /*05f0*/  @!P2 IMAD.MOV.U32 R18, RZ, RZ, RZ ;  /* 0x000000ffff12a224 */ /* 0x000fc600078e00ff */
[----:B------:R-:W-:-:S04]  /*0600*/  @!P2 SEL R15, R13, 0x63400000, !P3 ;  /* 0x634000000d0fa807 */ /* 0x000fc80005800000 */
[----:B------:R-:W-:-:S04]  /*0610*/  @!P2 LOP3.LUT R15, R15, 0x80000000, R11, 0xf8, !PT ;  /* 0x800000000f0fa812 */ /* 0x000fc800078ef80b */
[----:B------:R-:W-:Y:S01]  /*0620*/  @!P2 LOP3.LUT R19, R15, 0x100000, RZ, 0xfc, !PT ;  /* 0x001000000f13a812 */ /* 0x000fe200078efcff */
[----:B0-----:R-:W-:-:S08]  /*0630*/  DFMA R2, R16, -R6, 1 ;  /* 0x3ff000001002742b */ /* 0x001fd00000000806 */
[----:B------:R-:W-:-:S08]  /*0640*/  DFMA R2, R2, R2, R2 ;  /* 0x000000020202722b */ /* 0x000fd00000000002 */
[----:B------:R-:W-:Y:S01]  /*0650*/  DFMA R16, R16, R2, R16 ;  /* 0x000000021010722b */ /* 0x000fe20000000010 */
[----:B------:R-:W-:Y:S01]  /*0660*/  SEL R3, R13, 0x63400000, !P1 ;  /* 0x634000000d037807 */ /* 0x000fe20004800000 */
[----:B------:R-:W-:-:S03]  /*0670*/  IMAD.MOV.U32 R2, RZ, RZ, R10 ;  /* 0x000000ffff027224 */ /* 0x000fc600078e000a */
[----:B------:R-:W-:-:S03]  /*0680*/  LOP3.LUT R3, R3, 0x800fffff, R11, 0xf8, !PT ;  /* 0x800fffff03037812 */ /* 0x000fc600078ef80b */
[----:B------:R-:W-:-:S03]  /*0690*/  DFMA R20, R16, -R6, 1 ;  /* 0x3ff000001014742b */ /* 0x000fc60000000806 */
[----:B------:R-:W-:-:S05]  /*06a0*/  @!P2 DFMA R2, R2, 2, -R18 ;  /* 0x400000000202a82b */ /* 0x000fca0000000812 */
[----:B------:R-:W-:Y:S01]  /*06b0*/  DFMA R16, R16, R20, R16 ;  /* 0x000000141010722b */ /* 0x000fe20000000010 */
[----:B------:R-:W-:Y:S02]  /*06c0*/  IMAD.MOV.U32 R21, RZ, RZ, R5 ;  /* 0x000000ffff157224 */ /* 0x000fe400078e0005 */
[----:B------:R-:W-:Y:S01]  /*06d0*/  IMAD.MOV.U32 R20, RZ, RZ, R14 ;  /* 0x000000ffff147224 */ /* 0x000fe200078e000e */
[----:B------:R-:W-:Y:S02]  /*06e0*/  @!P0 LOP3.LUT R20, R7, 0x7ff00000, RZ, 0xc0, !PT ;  /* 0x7ff0000007148812 */ /* 0x000fe400078ec0ff */
[----:B------:R-:W-:Y:S02]  /*06f0*/  @!P2 LOP3.LUT R21, R3, 0x7ff00000, RZ, 0xc0, !PT ;  /* 0x7ff000000315a812 */ /* 0x000fe400078ec0ff */
[----:B------:R-:W-:Y:S01]  /*0700*/  DMUL R18, R16, R2 ;  /* 0x0000000210127228 */ /* 0x000fe20000000000 */
[----:B------:R-:W-:Y:S02]  /*0710*/  VIADD R23, R20, 0xffffffff ;  /* 0xffffffff14177836 */ /* 0x000fe40000000000 */
[----:B------:R-:W-:-:S05]  /*0720*/  VIADD R22, R21, 0xffffffff ;  /* 0xffffffff15167836 */ /* 0x000fca0000000000 */
[----:B------:R-:W-:Y:S01]  /*0730*/  DFMA R14, R18, -R6, R2 ;  /* 0x80000006120e722b */ /* 0x000fe20000000002 */
[----:B------:R-:W-:-:S04]  /*0740*/  ISETP.GT.U32.AND P0, PT, R22, 0x7feffffe, PT ;  /* 0x7feffffe1600780c */ /* 0x000fc80003f04070 */
[----:B------:R-:W-:-:S03]  /*0750*/  ISETP.GT.U32.OR P0, PT, R23, 0x7feffffe, P0 ;  /* 0x7feffffe1700780c */ /* 0x000fc60000704470 */
[----:B------:R-:W-:-:S10]  /*0760*/  DFMA R14, R16, R14, R18 ;  /* 0x0000000e100e722b */ /* 0x000fd40000000012 */
[----:B------:R-:W-:Y:S05]  /*0770*/  @P0 BRA `(.L_x_10) ;  /* 0x00000000006c0947 */ /* 0x000fea0003800000 */
[----:B------:R-:W-:-:S04]  /*0780*/  LOP3.LUT R16, R9, 0x7ff00000, RZ, 0xc0, !PT ;  /* 0x7ff0000009107812 */ /* 0x000fc800078ec0ff */
[CC--:B------:R-:W-:Y:S02]  /*0790*/  VIADDMNMX R10, R5.reuse, -R16.reuse, 0xb9600000, !PT ;  /* 0xb9600000050a7446 */ /* 0x0c0fe40007800910 */
[----:B------:R-:W-:Y:S02]  /*07a0*/  ISETP.GE.U32.AND P0, PT, R5, R16, PT ;  /* 0x000000100500720c */ /* 0x000fe40003f06070 */
[----:B------:R-:W-:Y:S02]  /*07b0*/  VIMNMX R10, PT, PT, R10, 0x46a00000, PT ;  /* 0x46a000000a0a7848 */ /* 0x000fe40003fe0100 */
[----:B------:R-:W-:-:S05]  /*07c0*/  SEL R5, R13, 0x63400000, !P0 ;  /* 0x634000000d057807 */ /* 0x000fca0004000000 */
[----:B------:R-:W-:Y:S02]  /*07d0*/  IMAD.IADD R5, R10, 0x1, -R5 ;  /* 0x000000010a057824 */ /* 0x000fe400078e0a05 */
[----:B------:R-:W-:Y:S02]  /*07e0*/  IMAD.MOV.U32 R10, RZ, RZ, RZ ;  /* 0x000000ffff0a7224 */ /* 0x000fe400078e00ff */
[----:B------:R-:W-:-:S06]  /*07f0*/  VIADD R11, R5, 0x7fe00000 ;  /* 0x7fe00000050b7836 */ /* 0x000fcc0000000000 */
[----:B------:R-:W-:-:S10]  /*0800*/  DMUL R16, R14, R10 ;  /* 0x0000000a0e107228 */ /* 0x000fd40000000000 */
[----:B------:R-:W-:-:S13]  /*0810*/  FSETP.GTU.AND P0, PT, |R17|, 1.469367938527859385e-39, PT ;  /* 0x001000001100780b */ /* 0x000fda0003f0c200 */
[----:B------:R-:W-:Y:S05]  /*0820*/  @P0 BRA `(.L_x_11) ;  /* 0x0000000000940947 */ /* 0x000fea0003800000 */
[----:B------:R-:W-:Y:S01]  /*0830*/  DFMA R2, R14, -R6, R2 ;  /* 0x800000060e02722b */ /* 0x000fe20000000002 */
[----:B------:R-:W-:-:S09]  /*0840*/  IMAD.MOV.U32 R10, RZ, RZ, RZ ;  /* 0x000000ffff0a7224 */ /* 0x000fd200078e00ff */
[C---:B------:R-:W-:Y:S02]  /*0850*/  FSETP.NEU.AND P0, PT, R3.reuse, RZ, PT ;  /* 0x000000ff0300720b */ /* 0x040fe40003f0d000 */
[----:B------:R-:W-:-:S04]  /*0860*/  LOP3.LUT R9, R3, 0x80000000, R9, 0x48, !PT ;  /* 0x8000000003097812 */ /* 0x000fc800078e4809 */
[----:B------:R-:W-:-:S07]  /*0870*/  LOP3.LUT R11, R9, R11, RZ, 0xfc, !PT ;  /* 0x0000000b090b7212 */ /* 0x000fce00078efcff */
[----:B------:R-:W-:Y:S05]  /*0880*/  @!P0 BRA `(.L_x_11) ;  /* 0x00000000007c8947 */ /* 0x000fea0003800000 */
[----:B------:R-:W-:Y:S01]  /*0890*/  IMAD.MOV R3, RZ, RZ, -R5 ;  /* 0x000000ffff037224 */ /* 0x000fe200078e0a05 */
[----:B------:R-:W-:Y:S01]  /*08a0*/  DMUL.RP R10, R14, R10 ;  /* 0x0000000a0e0a7228 */ /* 0x000fe20000008000 */
[----:B------:R-:W-:-:S06]  /*08b0*/  IMAD.MOV.U32 R2, RZ, RZ, RZ ;  /* 0x000000ffff027224 */ /* 0x000fcc00078e00ff */
[----:B------:R-:W-:-:S03]  /*08c0*/  DFMA R2, R16, -R2, R14 ;  /* 0x800000021002722b */ /* 0x000fc6000000000e */
[----:B------:R-:W-:-:S03]  /*08d0*/  LOP3.LUT R9, R11, R9, RZ, 0x3c, !PT ;  /* 0x000000090b097212 */ /* 0x000fc600078e3cff */
[----:B------:R-:W-:-:S04]  /*08e0*/  IADD3 R2, PT, PT, -R5, -0x43300000, RZ ;  /* 0xbcd0000005027810 */ /* 0x000fc80007ffe1ff */
[----:B------:R-:W-:-:S04]  /*08f0*/  FSETP.NEU.AND P0, PT, |R3|, R2, PT ;  /* 0x000000020300720b */ /* 0x000fc80003f0d200 */
[----:B------:R-:W-:Y:S02]  /*0900*/  FSEL R16, R10, R16, !P0 ;  /* 0x000000100a107208 */ /* 0x000fe40004000000 */
[----:B------:R-:W-:Y:S01]  /*0910*/  FSEL R17, R9, R17, !P0 ;  /* 0x0000001109117208 */ /* 0x000fe20004000000 */
[----:B------:R-:W-:Y:S06]  /*0920*/  BRA `(.L_x_11) ;  /* 0x0000000000547947 */ /* 0x000fec0003800000 */
.L_x_10:
[----:B------:R-:W-:-:S14]  /*0930*/  DSETP.NAN.AND P0, PT, R10, R10, PT ;  /* 0x0000000a0a00722a */ /* 0x000fdc0003f08000 */
[----:B------:R-:W-:Y:S05]  /*0940*/  @P0 BRA `(.L_x_12) ;  /* 0x0000000000440947 */ /* 0x000fea0003800000 */
[----:B------:R-:W-:-:S14]  /*0950*/  DSETP.NAN.AND P0, PT, R8, R8, PT ;  /* 0x000000080800722a */ /* 0x000fdc0003f08000 */
[----:B------:R-:W-:Y:S05]  /*0960*/  @P0 BRA `(.L_x_13) ;  /* 0x0000000000300947 */ /* 0x000fea0003800000 */
[----:B------:R-:W-:Y:S01]  /*0970*/  ISETP.NE.AND P0, PT, R21, R20, PT ;  /* 0x000000141500720c */ /* 0x000fe20003f05270 */
[----:B------:R-:W-:Y:S02]  /*0980*/  IMAD.MOV.U32 R16, RZ, RZ, 0x0 ;  /* 0x00000000ff107424 */ /* 0x000fe400078e00ff */
[----:B------:R-:W-:-:S10]  /*0990*/  IMAD.MOV.U32 R17, RZ, RZ, -0x80000 ;  /* 0xfff80000ff117424 */ /* 0x000fd400078e00ff */
[----:B------:R-:W-:Y:S05]  /*09a0*/  @!P0 BRA `(.L_x_11) ;  /* 0x0000000000348947 */ /* 0x000fea0003800000 */
[----:B------:R-:W-:Y:S02]  /*09b0*/  ISETP.NE.AND P0, PT, R21, 0x7ff00000, PT ;  /* 0x7ff000001500780c */ /* 0x000fe40003f05270 */
[----:B------:R-:W-:Y:S02]  /*09c0*/  LOP3.LUT R17, R11, 0x80000000, R9, 0x48, !PT ;  /* 0x800000000b117812 */ /* 0x000fe400078e4809 */
[----:B------:R-:W-:-:S13]  /*09d0*/  ISETP.EQ.OR P0, PT, R20, RZ, !P0 ;  /* 0x000000ff1400720c */ /* 0x000fda0004702670 */
[----:B------:R-:W-:Y:S01]  /*09e0*/  @P0 LOP3.LUT R2, R17, 0x7ff00000, RZ, 0xfc, !PT ;  /* 0x7ff0000011020812 */ /* 0x000fe200078efcff */
[----:B------:R-:W-:Y:S02]  /*09f0*/  @!P0 IMAD.MOV.U32 R16, RZ, RZ, RZ ;  /* 0x000000ffff108224 */ /* 0x000fe400078e00ff */
[----:B------:R-:W-:Y:S02]  /*0a00*/  @P0 IMAD.MOV.U32 R16, RZ, RZ, RZ ;  /* 0x000000ffff100224 */ /* 0x000fe400078e00ff */
[----:B------:R-:W-:Y:S01]  /*0a10*/  @P0 IMAD.MOV.U32 R17, RZ, RZ, R2 ;  /* 0x000000ffff110224 */ /* 0x000fe200078e0002 */
[----:B------:R-:W-:Y:S06]  /*0a20*/  BRA `(.L_x_11) ;  /* 0x0000000000147947 */ /* 0x000fec0003800000 */
.L_x_13:
[----:B------:R-:W-:Y:S01]  /*0a30*/  LOP3.LUT R17, R9, 0x80000, RZ, 0xfc, !PT ;  /* 0x0008000009117812 */ /* 0x000fe200078efcff */
[----:B------:R-:W-:Y:S01]  /*0a40*/  IMAD.MOV.U32 R16, RZ, RZ, R8 ;  /* 0x000000ffff107224 */ /* 0x000fe200078e0008 */
[----:B------:R-:W-:Y:S06]  /*0a50*/  BRA `(.L_x_11) ;  /* 0x0000000000087947 */ /* 0x000fec0003800000 */
.L_x_12:
[----:B------:R-:W-:Y:S01]  /*0a60*/  LOP3.LUT R17, R11, 0x80000, RZ, 0xfc, !PT ;  /* 0x000800000b117812 */ /* 0x000fe200078efcff */
[----:B------:R-:W-:-:S07]  /*0a70*/  IMAD.MOV.U32 R16, RZ, RZ, R10 ;  /* 0x000000ffff107224 */ /* 0x000fce00078e000a */
.L_x_11:
[----:B------:R-:W-:Y:S05]  /*0a80*/  BSYNC.RECONVERGENT B1 ;  /* 0x0000000000017941 */ /* 0x000fea0003800200 */
.L_x_9:
[----:B------:R-:W-:Y:S02]  /*0a90*/  IMAD.MOV.U32 R13, RZ, RZ, 0x0 ;  /* 0x00000000ff0d7424 */ /* 0x000fe400078e00ff */
[----:B------:R-:W-:Y:S02]  /*0aa0*/  IMAD.MOV.U32 R2, RZ, RZ, R16 ;  /* 0x000000ffff027224 */ /* 0x000fe400078e0010 */
[----:B------:R-:W-:Y:S01]  /*0ab0*/  IMAD.MOV.U32 R3, RZ, RZ, R17 ;  /* 0x000000ffff037224 */ /* 0x000fe200078e0011 */
[----:B------:R-:W-:Y:S06]  /*0ac0*/  RET.REL.NODEC R12 `(_Z4initPddddi) ;  /* 0xfffffff40c4c7950 */ /* 0x000fec0003c3ffff */
.L_x_14:
        /* <DEDUP_REMOVED lines=11> */
.L_x_16:


//--------------------- .text._Z14setGhostPointsPdS_ii --------------------------
	.section	.text._Z14setGhostPointsPdS_ii,"ax",@progbits
	.align	128
        .global         _Z14setGhostPointsPdS_ii
        .type           _Z14setGhostPointsPdS_ii,@function
        .size           _Z14setGhostPointsPdS_ii,(.L_x_19 - _Z14setGhostPointsPdS_ii)
        .other          _Z14setGhostPointsPdS_ii,@"STO_CUDA_ENTRY STV_DEFAULT"
_Z14setGhostPointsPdS_ii:
.text._Z14setGhostPointsPdS_ii:
[----:B------:R-:W-:Y:S01]  /*0000*/  LDC R1, c[0x0][0x37c] ;  /* 0x0000df00ff017b82 */ /* 0x000fe20000000800 */
[----:B------:R-:W0:Y:S07]  /*0010*/  S2R R7, SR_TID.X ;  /* 0x0000000000077919 */ /* 0x000e2e0000002100 */
[----:B------:R-:W1:Y:S01]  /*0020*/  LDC.64 R4, c[0x0][0x390] ;  /* 0x0000e400ff047b82 */ /* 0x000e620000000a00 */
[----:B------:R-:W2:Y:S07]  /*0030*/  LDCU.64 UR4, c[0x0][0x358] ;  /* 0x00006b00ff0477ac */ /* 0x000eae0008000a00 */
[----:B------:R-:W3:Y:S01]  /*0040*/  LDC.64 R2, c[0x0][0x380] ;  /* 0x0000e000ff027b82 */ /* 0x000ee20000000a00 */
[----:B-1----:R-:W-:-:S02]  /*0050*/  IADD3 R0, PT, PT, R4, -0x1, RZ ;  /* 0xffffffff04007810 */ /* 0x002fc40007ffe0ff */
[----:B------:R-:W-:Y:S02]  /*0060*/  IADD3 R5, PT, PT, R5, 0x1, RZ ;  /* 0x0000000105057810 */ /* 0x000fe40007ffe0ff */
[----:B0-----:R-:W-:-:S13]  /*0070*/  ISETP.NE.AND P0, PT, R7, R0, PT ;  /* 0x000000000700720c */ /* 0x001fda0003f05270 */
[----:B------:R-:W-:-:S04]  /*0080*/  @P0 IMAD R5, R7, 0x1f4, RZ ;  /* 0x000001f407050824 */ /* 0x000fc800078e02ff */
[----:B---3--:R-:W-:Y:S02]  /*0090*/  IMAD.WIDE R2, R5, 0x8, R2 ;  /* 0x0000000805027825 */ /* 0x008fe400078e0202 */
[----:B------:R-:W0:Y:S04]  /*00a0*/  LDC.64 R4, c[0x0][0x388] ;  /* 0x0000e200ff047b82 */ /* 0x000e280000000a00 */
[----:B--2---:R-:W2:Y:S01]  /*00b0*/  LDG.E.64 R2, desc[UR4][R2.64] ;  /* 0x0000000402027981 */ /* 0x004ea2000c1e1b00 */
[----:B0-----:R-:W-:-:S05]  /*00c0*/  IMAD.WIDE.U32 R4, R7, 0x8, R4 ;  /* 0x0000000807047825 */ /* 0x001fca00078e0004 */
[----:B--2---:R-:W-:Y:S01]  /*00d0*/  STG.E.64 desc[UR4][R4.64], R2 ;  /* 0x0000000204007986 */ /* 0x004fe2000c101b04 */
[----:B------:R-:W-:Y:S05]  /*00e0*/  EXIT ;  /* 0x000000000000794d */ /* 0x000fea0003800000 */
.L_x_15:
        /* <DEDUP_REMOVED lines=9> */
.L_x_19:


//--------------------- .nv.shared._Z3runPdS_dii  --------------------------
	.section	.nv.shared._Z3runPdS_dii,"aw",@nobits
	.sectionflags	@""
	.align	16
	.zero		1024


//--------------------- .nv.shared.reserved.0     --------------------------
	.section	.nv.shared.reserved.0,"aw",@nobits
	.weak		__nv_reservedSMEM_offset_0_alias
	.size		__nv_reservedSMEM_offset_0_alias, 0, 64
	.other		__nv_reservedSMEM_offset_0_alias,@"STO_CUDA_RESERVED_SHARED STV_DEFAULT"
__nv_reservedSMEM_offset_0_alias:
	.zero		0
	.zero		64


//--------------------- .nv.shared._Z4initPddddi  --------------------------
	.section	.nv.shared._Z4initPddddi,"aw",@nobits
	.sectionflags	@""
	.align	16
	.zero		1024


//--------------------- .nv.shared._Z14setGhostPointsPdS_ii --------------------------
	.section	.nv.shared._Z14setGhostPointsPdS_ii,"aw",@nobits
	.sectionflags	@""
	.align	16
	.zero		1024


//--------------------- .nv.constant0._Z3runPdS_dii --------------------------
	.section	.nv.constant0._Z3runPdS_dii,"a",@progbits
	.sectionflags	@""
	.align	4
.nv.constant0._Z3runPdS_dii:
	.zero		928


//--------------------- .nv.constant0._Z4initPddddi --------------------------
	.section	.nv.constant0._Z4initPddddi,"a",@progbits
	.sectionflags	@""
	.align	4
.nv.constant0._Z4initPddddi:
	.zero		932


//--------------------- .nv.constant0._Z14setGhostPointsPdS_ii --------------------------
	.section	.nv.constant0._Z14setGhostPointsPdS_ii,"a",@progbits
	.sectionflags	@""
	.align	4
.nv.constant0._Z14setGhostPointsPdS_ii:
	.zero		920


//--------------------- SYMBOLS --------------------------

	.type		.nv.reservedSmem.offset0,@object
	.size		.nv.reservedSmem.offset0,0x4
	.type		.nv.reservedSmem.cap,@object
	.size		.nv.reservedSmem.cap,0x4
